//
// Generated by NVIDIA NVVM Compiler
//
// Compiler Build ID: CL-36424714
// Cuda compilation tools, release 13.0, V13.0.88
// Based on NVVM 20.0.0
//

.version 9.0
.target sm_100
.address_size 64

	// .globl	_Z20find_furthest_pointsP5PointiS0_

.visible .entry _Z20find_furthest_pointsP5PointiS0_(
	.param .u64 .ptr .align 1 _Z20find_furthest_pointsP5PointiS0__param_0,
	.param .u32 _Z20find_furthest_pointsP5PointiS0__param_1,
	.param .u64 .ptr .align 1 _Z20find_furthest_pointsP5PointiS0__param_2
)
{
	.reg .pred 	%p<4>;
	.reg .b32 	%r<6>;
	.reg .b32 	%f<4>;
	.reg .b64 	%rd<8>;

	ld.param.u64 	%rd1, [_Z20find_furthest_pointsP5PointiS0__param_0];
	ld.param.u32 	%r2, [_Z20find_furthest_pointsP5PointiS0__param_1];
	ld.param.u64 	%rd2, [_Z20find_furthest_pointsP5PointiS0__param_2];
	mov.u32 	%r3, %ctaid.x;
	mov.u32 	%r4, %ntid.x;
	mov.u32 	%r5, %tid.x;
	mad.lo.s32 	%r1, %r3, %r4, %r5;
	setp.ge.s32 	%p1, %r1, %r2;
	setp.gt.s32 	%p2, %r1, 3;
	or.pred  	%p3, %p2, %p1;
	@%p3 bra 	$L__BB0_2;
	cvta.to.global.u64 	%rd3, %rd1;
	cvta.to.global.u64 	%rd4, %rd2;
	mul.wide.s32 	%rd5, %r1, 12;
	add.s64 	%rd6, %rd4, %rd5;
	add.s64 	%rd7, %rd3, %rd5;
	ld.global.f32 	%f1, [%rd7];
	ld.global.f32 	%f2, [%rd7+4];
	ld.global.f32 	%f3, [%rd7+8];
	st.global.f32 	[%rd6], %f1;
	st.global.f32 	[%rd6+4], %f2;
	st.global.f32 	[%rd6+8], %f3;
$L__BB0_2:
	ret;

}


// ===== COMPILED SASS (sm_100) =====

	.target	sm_100

	.elftype	@"ET_EXEC"


//--------------------- .note.nv.tkinfo           --------------------------
	.section	.note.nv.tkinfo,"",@"SHT_NOTE"
	.sectionflags	@"SHF_NOTE_NV_TKINFO"
	.tkinfo
        /*0018*/ 	.word	0x00000002
        /*0030*/ 	.string	""
        /*0030*/ 	.string	"ptxas"
        /*0030*/ 	.string	"Cuda compilation tools, release 13.0, V13.0.88"
        /*0030*/ 	.string	"Build cuda_13.0.r13.0/compiler.36424714_0"
        /*0030*/ 	.string	"-arch sm_100 -m 64 "



//--------------------- .note.nv.cuinfo           --------------------------
	.section	.note.nv.cuinfo,"",@"SHT_NOTE"
	.sectionflags	@"SHF_NOTE_NV_CUINFO"
        /*0018*/ 	.short	0x0002
        /*001a*/ 	.short	0x0064
        /*001c*/ 	.short	0x0082
	.zero		2


//--------------------- .nv.info                  --------------------------
	.section	.nv.info,"",@"SHT_CUDA_INFO"
	.align	4


	//----- nvinfo : EIATTR_REGCOUNT
	.align		4
        /*0000*/ 	.byte	0x04, 0x2f
        /*0002*/ 	.short	(.L_1 - .L_0)
	.align		4
.L_0:
        /*0004*/ 	.word	index@(_Z20find_furthest_pointsP5PointiS0_)
        /*0008*/ 	.word	0x00000010


	//----- nvinfo : EIATTR_FRAME_SIZE
	.align		4
.L_1:
        /*000c*/ 	.byte	0x04, 0x11
        /*000e*/ 	.short	(.L_3 - .L_2)
	.align		4
.L_2:
        /*0010*/ 	.word	index@(_Z20find_furthest_pointsP5PointiS0_)
        /*0014*/ 	.word	0x00000000


	//----- nvinfo : EIATTR_MIN_STACK_SIZE
	.align		4
.L_3:
        /*0018*/ 	.byte	0x04, 0x12
        /*001a*/ 	.short	(.L_5 - .L_4)
	.align		4
.L_4:
        /*001c*/ 	.word	index@(_Z20find_furthest_pointsP5PointiS0_)
        /*0020*/ 	.word	0x00000000
.L_5:


//--------------------- .nv.compat                --------------------------
	.section	.nv.compat,"",@"SHT_CUDA_COMPAT_INFO"
	.align	4
        /*0000*/ 	.byte	0x02, 0x09, 0x00, 0x00, 0x02, 0x02, 0x01, 0x00, 0x02, 0x05, 0x05, 0x00, 0x03, 0x07, 0x01, 0x01
        /*0010*/ 	.byte	0x02, 0x03, 0x00, 0x00, 0x02, 0x06, 0x01, 0x00, 0x04, 0x0b, 0x08, 0x00, 0x09, 0x00, 0x00, 0x00
        /*0020*/ 	.byte	0x00, 0x00, 0x00, 0x00


//--------------------- .nv.info._Z20find_furthest_pointsP5PointiS0_ --------------------------
	.section	.nv.info._Z20find_furthest_pointsP5PointiS0_,"",@"SHT_CUDA_INFO"
	.sectionflags	@""
	.align	4


	//----- nvinfo : EIATTR_CUDA_API_VERSION
	.align		4
        /*0000*/ 	.byte	0x04, 0x37
        /*0002*/ 	.short	(.L_7 - .L_6)
.L_6:
        /*0004*/ 	.word	0x00000082


	//----- nvinfo : EIATTR_KPARAM_INFO
	.align		4
.L_7:
        /*0008*/ 	.byte	0x04, 0x17
        /*000a*/ 	.short	(.L_9 - .L_8)
.L_8:
        /*000c*/ 	.word	0x00000000
        /*0010*/ 	.short	0x0002
        /*0012*/ 	.short	0x0010
        /*0014*/ 	.byte	0x00, 0xf5, 0x21, 0x00


	//----- nvinfo : EIATTR_KPARAM_INFO
	.align		4
.L_9:
        /*0018*/ 	.byte	0x04, 0x17
        /*001a*/ 	.short	(.L_11 - .L_10)
.L_10:
        /*001c*/ 	.word	0x00000000
        /*0020*/ 	.short	0x0001
        /*0022*/ 	.short	0x0008
        /*0024*/ 	.byte	0x00, 0xf0, 0x11, 0x00


	//----- nvinfo : EIATTR_KPARAM_INFO
	.align		4
.L_11:
        /*0028*/ 	.byte	0x04, 0x17
        /*002a*/ 	.short	(.L_13 - .L_12)
.L_12:
        /*002c*/ 	.word	0x00000000
        /*0030*/ 	.short	0x0000
        /*0032*/ 	.short	0x0000
        /*0034*/ 	.byte	0x00, 0xf5, 0x21, 0x00


	//----- nvinfo : EIATTR_SPARSE_MMA_MASK
	.align		4
.L_13:
        /*0038*/ 	.byte	0x03, 0x50
        /*003a*/ 	.short	0x0000


	//----- nvinfo : EIATTR_MAXREG_COUNT
	.align		4
        /*003c*/ 	.byte	0x03, 0x1b
        /*003e*/ 	.short	0x00ff


	//----- nvinfo : EIATTR_MERCURY_ISA_VERSION
	.align		4
        /*0040*/ 	.byte	0x03, 0x5f
        /*0042*/ 	.short	0x0101


	//----- nvinfo : EIATTR_VRC_CTA_INIT_COUNT
	.align		4
        /*0044*/ 	.byte	0x02, 0x4a
	.zero		1
	.zero		1


	//----- nvinfo : EIATTR_EXIT_INSTR_OFFSETS
	.align		4
        /*0048*/ 	.byte	0x04, 0x1c
        /*004a*/ 	.short	(.L_15 - .L_14)


	//   ....[0]....
.L_14:
        /*004c*/ 	.word	0x00000080


	//   ....[1]....
        /*0050*/ 	.word	0x00000140


	//----- nvinfo : EIATTR_CBANK_PARAM_SIZE
	.align		4
.L_15:
        /*0054*/ 	.byte	0x03, 0x19
        /*0056*/ 	.short	0x0018


	//----- nvinfo : EIATTR_PARAM_CBANK
	.align		4
        /*0058*/ 	.byte	0x04, 0x0a
        /*005a*/ 	.short	(.L_17 - .L_16)
	.align		4
.L_16:
        /*005c*/ 	.word	index@(.nv.constant0._Z20find_furthest_pointsP5PointiS0_)
        /*0060*/ 	.short	0x0380
        /*0062*/ 	.short	0x0018


	//----- nvinfo : EIATTR_SW_WAR
	.align		4
.L_17:
        /*0064*/ 	.byte	0x04, 0x36
        /*0066*/ 	.short	(.L_19 - .L_18)
.L_18:
        /*0068*/ 	.word	0x00000008
.L_19:


//--------------------- .nv.callgraph             --------------------------
	.section	.nv.callgraph,"",@"SHT_CUDA_CALLGRAPH"
	.align	4
	.sectionentsize	8
	.align		4
        /*0000*/ 	.word	0x00000000
	.align		4
        /*0004*/ 	.word	0xffffffff
	.align		4
        /*0008*/ 	.word	0x00000000
	.align		4
        /*000c*/ 	.word	0xfffffffe
	.align		4
        /*0010*/ 	.word	0x00000000
	.align		4
        /*0014*/ 	.word	0xfffffffd
	.align		4
        /*0018*/ 	.word	0x00000000
	.align		4
        /*001c*/ 	.word	0xfffffffc


//--------------------- .text._Z20find_furthest_pointsP5PointiS0_ --------------------------
	.section	.text._Z20find_furthest_pointsP5PointiS0_,"ax",@progbits
	.align	128
        .global         _Z20find_furthest_pointsP5PointiS0_
        .type           _Z20find_furthest_pointsP5PointiS0_,@function
        .size           _Z20find_furthest_pointsP5PointiS0_,(.L_x_1 - _Z20find_furthest_pointsP5PointiS0_)
        .other          _Z20find_furthest_pointsP5PointiS0_,@"STO_CUDA_ENTRY STV_DEFAULT"
_Z20find_furthest_pointsP5PointiS0_:
.text._Z20find_furthest_pointsP5PointiS0_:
[----:B------:R-:W-:Y:S01]  /*0000*/  LDC R1, c[0x0][0x37c] ;  /* 0x0000df00ff017b82 */ /* 0x000fe20000000800 */
[----:B------:R-:W0:Y:S07]  /*0010*/  S2R R0, SR_TID.X ;  /* 0x0000000000007919 */ /* 0x000e2e0000002100 */
[----:B------:R-:W0:Y:S01]  /*0020*/  S2UR UR4, SR_CTAID.X ;  /* 0x00000000000479c3 */ /* 0x000e220000002500 */
[----:B------:R-:W1:Y:S07]  /*0030*/  LDCU UR5, c[0x0][0x388] ;  /* 0x00007100ff0577ac */ /* 0x000e6e0008000800 */
[----:B------:R-:W0:Y:S02]  /*0040*/  LDC R7, c[0x0][0x360] ;  /* 0x0000d800ff077b82 */ /* 0x000e240000000800 */
[----:B0-----:R-:W-:-:S05]  /*0050*/  IMAD R7, R7, UR4, R0 ;  /* 0x0000000407077c24 */ /* 0x001fca000f8e0200 */
[----:B-1----:R-:W-:-:S04]  /*0060*/  ISETP.GE.AND P0, PT, R7, UR5, PT ;  /* 0x0000000507007c0c */ /* 0x002fc8000bf06270 */
[----:B------:R-:W-:-:S13]  /*0070*/  ISETP.GT.OR P0, PT, R7, 0x3, P0 ;  /* 0x000000030700780c */ /* 0x000fda0000704670 */
[----:B------:R-:W-:Y:S05]  /*0080*/  @P0 EXIT ;  /* 0x000000000000094d */ /* 0x000fea0003800000 */
[----:B------:R-:W0:Y:S01]  /*0090*/  LDC.64 R4, c[0x0][0x380] ;  /* 0x0000e000ff047b82 */ /* 0x000e220000000a00 */
[----:B------:R-:W1:Y:S07]  /*00a0*/  LDCU.64 UR4, c[0x0][0x358] ;  /* 0x00006b00ff0477ac */ /* 0x000e6e0008000a00 */
[----:B------:R-:W2:Y:S01]  /*00b0*/  LDC.64 R2, c[0x0][0x390] ;  /* 0x0000e400ff027b82 */ /* 0x000ea20000000a00 */
[----:B0-----:R-:W-:-:S05]  /*00c0*/  IMAD.WIDE R4, R7, 0xc, R4 ;  /* 0x0000000c07047825 */ /* 0x001fca00078e0204 */
[----:B-1----:R-:W3:Y:S04]  /*00d0*/  LDG.E R9, desc[UR4][R4.64] ;  /* 0x0000000404097981 */ /* 0x002ee8000c1e1900 */
[----:B------:R-:W4:Y:S04]  /*00e0*/  LDG.E R11, desc[UR4][R4.64+0x4] ;  /* 0x00000404040b7981 */ /* 0x000f28000c1e1900 */
[----:B------:R-:W5:Y:S01]  /*00f0*/  LDG.E R13, desc[UR4][R4.64+0x8] ;  /* 0x00000804040d7981 */ /* 0x000f62000c1e1900 */
[----:B--2---:R-:W-:-:S05]  /*0100*/  IMAD.WIDE R2, R7, 0xc, R2 ;  /* 0x0000000c07027825 */ /* 0x004fca00078e0202 */
[----:B---3--:R-:W-:Y:S04]  /*0110*/  STG.E desc[UR4][R2.64], R9 ;  /* 0x0000000902007986 */ /* 0x008fe8000c101904 */
[----:B----4-:R-:W-:Y:S04]  /*0120*/  STG.E desc[UR4][R2.64+0x4], R11 ;  /* 0x0000040b02007986 */ /* 0x010fe8000c101904 */
[----:B-----5:R-:W-:Y:S01]  /*0130*/  STG.E desc[UR4][R2.64+0x8], R13 ;  /* 0x0000080d02007986 */ /* 0x020fe2000c101904 */
[----:B------:R-:W-:Y:S05]  /*0140*/  EXIT ;  /* 0x000000000000794d */ /* 0x000fea0003800000 */
.L_x_0:
[----:B------:R-:W-:-:S00]  /*0150*/  BRA `(.L_x_0) ;  /* 0xfffffffc00fc7947 */ /* 0x000fc0000383ffff */
[----:B------:R-:W-:-:S00]  /*0160*/  NOP ;  /* 0x0000000000007918 */ /* 0x000fc00000000000 */
        /* <DEDUP_REMOVED lines=9> */
.L_x_1:


//--------------------- .nv.shared.reserved.0     --------------------------
	.section	.nv.shared.reserved.0,"aw",@nobits
	.weak		__nv_reservedSMEM_offset_0_alias
	.size		__nv_reservedSMEM_offset_0_alias, 0, 64
	.other		__nv_reservedSMEM_offset_0_alias,@"STO_CUDA_RESERVED_SHARED STV_DEFAULT"
__nv_reservedSMEM_offset_0_alias:
	.zero		0
	.zero		64


//--------------------- .nv.constant0._Z20find_furthest_pointsP5PointiS0_ --------------------------
	.section	.nv.constant0._Z20find_furthest_pointsP5PointiS0_,"a",@progbits
	.sectionflags	@""
	.align	4
.nv.constant0._Z20find_furthest_pointsP5PointiS0_:
	.zero		920


//--------------------- SYMBOLS --------------------------

	.type		.nv.reservedSmem.offset0,@object
	.size		.nv.reservedSmem.offset0,0x4
